//
// Generated by NVIDIA NVVM Compiler
//
// Compiler Build ID: CL-36424714
// Cuda compilation tools, release 13.0, V13.0.88
// Based on NVVM 20.0.0
//

.version 9.0
.target sm_100
.address_size 64

	// .globl	_Z7computePfS_

.visible .entry _Z7computePfS_(
	.param .u64 .ptr .align 1 _Z7computePfS__param_0,
	.param .u64 .ptr .align 1 _Z7computePfS__param_1
)
{
	.reg .pred 	%p<5>;
	.reg .b32 	%r<9>;
	.reg .b32 	%f<11>;
	.reg .b64 	%rd<18>;

	ld.param.u64 	%rd3, [_Z7computePfS__param_0];
	ld.param.u64 	%rd4, [_Z7computePfS__param_1];
	cvta.to.global.u64 	%rd1, %rd3;
	cvta.to.global.u64 	%rd2, %rd4;
	mov.u32 	%r1, %tid.x;
	mov.u32 	%r5, %ctaid.x;
	mov.u32 	%r2, %ntid.x;
	mul.lo.s32 	%r6, %r5, %r2;
	add.s32 	%r3, %r6, %r1;
	sub.s32 	%r4, %r6, %r2;
	setp.eq.s32 	%p1, %r5, 0;
	@%p1 bra 	$L__BB0_6;
	setp.eq.s32 	%p2, %r5, 511;
	@%p2 bra 	$L__BB0_6;
	setp.eq.s32 	%p3, %r1, 0;
	@%p3 bra 	$L__BB0_5;
	setp.eq.s32 	%p4, %r1, 511;
	@%p4 bra 	$L__BB0_5;
	mul.wide.u32 	%rd11, %r3, 4;
	add.s64 	%rd12, %rd2, %rd11;
	ld.global.f32 	%f3, [%rd12+-4];
	ld.global.f32 	%f4, [%rd12+4];
	add.f32 	%f5, %f3, %f4;
	add.s32 	%r7, %r4, %r1;
	mul.wide.s32 	%rd13, %r7, 4;
	add.s64 	%rd14, %rd2, %rd13;
	ld.global.f32 	%f6, [%rd14];
	add.f32 	%f7, %f5, %f6;
	add.s32 	%r8, %r3, %r2;
	mul.wide.u32 	%rd15, %r8, 4;
	add.s64 	%rd16, %rd2, %rd15;
	ld.global.f32 	%f8, [%rd16];
	add.f32 	%f9, %f7, %f8;
	mul.f32 	%f10, %f9, 0f3E800000;
	add.s64 	%rd17, %rd1, %rd11;
	st.global.f32 	[%rd17], %f10;
	bra.uni 	$L__BB0_7;
$L__BB0_5:
	mul.wide.u32 	%rd8, %r3, 4;
	add.s64 	%rd9, %rd2, %rd8;
	ld.global.f32 	%f2, [%rd9];
	add.s64 	%rd10, %rd1, %rd8;
	st.global.f32 	[%rd10], %f2;
	bra.uni 	$L__BB0_7;
$L__BB0_6:
	mul.wide.u32 	%rd5, %r3, 4;
	add.s64 	%rd6, %rd2, %rd5;
	ld.global.f32 	%f1, [%rd6];
	add.s64 	%rd7, %rd1, %rd5;
	st.global.f32 	[%rd7], %f1;
$L__BB0_7:
	ret;

}
	// .globl	_Z6updatePfS_
.visible .entry _Z6updatePfS_(
	.param .u64 .ptr .align 1 _Z6updatePfS__param_0,
	.param .u64 .ptr .align 1 _Z6updatePfS__param_1
)
{
	.reg .b32 	%r<5>;
	.reg .b32 	%f<2>;
	.reg .b64 	%rd<8>;

	ld.param.u64 	%rd1, [_Z6updatePfS__param_0];
	ld.param.u64 	%rd2, [_Z6updatePfS__param_1];
	cvta.to.global.u64 	%rd3, %rd2;
	cvta.to.global.u64 	%rd4, %rd1;
	mov.u32 	%r1, %tid.x;
	mov.u32 	%r2, %ctaid.x;
	mov.u32 	%r3, %ntid.x;
	mad.lo.s32 	%r4, %r2, %r3, %r1;
	mul.wide.u32 	%rd5, %r4, 4;
	add.s64 	%rd6, %rd4, %rd5;
	ld.global.f32 	%f1, [%rd6];
	add.s64 	%rd7, %rd3, %rd5;
	st.global.f32 	[%rd7], %f1;
	ret;

}


// ===== COMPILED SASS (sm_100) =====

	.target	sm_100

	.elftype	@"ET_EXEC"


//--------------------- .note.nv.tkinfo           --------------------------
	.section	.note.nv.tkinfo,"",@"SHT_NOTE"
	.sectionflags	@"SHF_NOTE_NV_TKINFO"
	.tkinfo
        /*0018*/ 	.word	0x00000002
        /*0030*/ 	.string	""
        /*0030*/ 	.string	"ptxas"
        /*0030*/ 	.string	"Cuda compilation tools, release 13.0, V13.0.88"
        /*0030*/ 	.string	"Build cuda_13.0.r13.0/compiler.36424714_0"
        /*0030*/ 	.string	"-arch sm_100 -m 64 "



//--------------------- .note.nv.cuinfo           --------------------------
	.section	.note.nv.cuinfo,"",@"SHT_NOTE"
	.sectionflags	@"SHF_NOTE_NV_CUINFO"
        /*0018*/ 	.short	0x0002
        /*001a*/ 	.short	0x0064
        /*001c*/ 	.short	0x0082
	.zero		2


//--------------------- .nv.info                  --------------------------
	.section	.nv.info,"",@"SHT_CUDA_INFO"
	.align	4


	//----- nvinfo : EIATTR_REGCOUNT
	.align		4
        /*0000*/ 	.byte	0x04, 0x2f
        /*0002*/ 	.short	(.L_1 - .L_0)
	.align		4
.L_0:
        /*0004*/ 	.word	index@(_Z7computePfS_)
        /*0008*/ 	.word	0x0000000e


	//----- nvinfo : EIATTR_FRAME_SIZE
	.align		4
.L_1:
        /*000c*/ 	.byte	0x04, 0x11
        /*000e*/ 	.short	(.L_3 - .L_2)
	.align		4
.L_2:
        /*0010*/ 	.word	index@(_Z7computePfS_)
        /*0014*/ 	.word	0x00000000


	//----- nvinfo : EIATTR_REGCOUNT
	.align		4
.L_3:
        /*0018*/ 	.byte	0x04, 0x2f
        /*001a*/ 	.short	(.L_5 - .L_4)
	.align		4
.L_4:
        /*001c*/ 	.word	index@(_Z6updatePfS_)
        /*0020*/ 	.word	0x0000000a


	//----- nvinfo : EIATTR_FRAME_SIZE
	.align		4
.L_5:
        /*0024*/ 	.byte	0x04, 0x11
        /*0026*/ 	.short	(.L_7 - .L_6)
	.align		4
.L_6:
        /*0028*/ 	.word	index@(_Z6updatePfS_)
        /*002c*/ 	.word	0x00000000


	//----- nvinfo : EIATTR_MIN_STACK_SIZE
	.align		4
.L_7:
        /*0030*/ 	.byte	0x04, 0x12
        /*0032*/ 	.short	(.L_9 - .L_8)
	.align		4
.L_8:
        /*0034*/ 	.word	index@(_Z6updatePfS_)
        /*0038*/ 	.word	0x00000000


	//----- nvinfo : EIATTR_MIN_STACK_SIZE
	.align		4
.L_9:
        /*003c*/ 	.byte	0x04, 0x12
        /*003e*/ 	.short	(.L_11 - .L_10)
	.align		4
.L_10:
        /*0040*/ 	.word	index@(_Z7computePfS_)
        /*0044*/ 	.word	0x00000000
.L_11:


//--------------------- .nv.compat                --------------------------
	.section	.nv.compat,"",@"SHT_CUDA_COMPAT_INFO"
	.align	4
        /*0000*/ 	.byte	0x02, 0x09, 0x00, 0x00, 0x02, 0x02, 0x01, 0x00, 0x02, 0x05, 0x05, 0x00, 0x03, 0x07, 0x01, 0x01
        /*0010*/ 	.byte	0x02, 0x03, 0x00, 0x00, 0x02, 0x06, 0x01, 0x00, 0x04, 0x0b, 0x08, 0x00, 0x09, 0x00, 0x00, 0x00
        /*0020*/ 	.byte	0x00, 0x00, 0x00, 0x00


//--------------------- .nv.info._Z6updatePfS_    --------------------------
	.section	.nv.info._Z6updatePfS_,"",@"SHT_CUDA_INFO"
	.sectionflags	@""
	.align	4


	//----- nvinfo : EIATTR_CUDA_API_VERSION
	.align		4
        /*0000*/ 	.byte	0x04, 0x37
        /*0002*/ 	.short	(.L_13 - .L_12)
.L_12:
        /*0004*/ 	.word	0x00000082


	//----- nvinfo : EIATTR_KPARAM_INFO
	.align		4
.L_13:
        /*0008*/ 	.byte	0x04, 0x17
        /*000a*/ 	.short	(.L_15 - .L_14)
.L_14:
        /*000c*/ 	.word	0x00000000
        /*0010*/ 	.short	0x0001
        /*0012*/ 	.short	0x0008
        /*0014*/ 	.byte	0x00, 0xf5, 0x21, 0x00


	//----- nvinfo : EIATTR_KPARAM_INFO
	.align		4
.L_15:
        /*0018*/ 	.byte	0x04, 0x17
        /*001a*/ 	.short	(.L_17 - .L_16)
.L_16:
        /*001c*/ 	.word	0x00000000
        /*0020*/ 	.short	0x0000
        /*0022*/ 	.short	0x0000
        /*0024*/ 	.byte	0x00, 0xf5, 0x21, 0x00


	//----- nvinfo : EIATTR_SPARSE_MMA_MASK
	.align		4
.L_17:
        /*0028*/ 	.byte	0x03, 0x50
        /*002a*/ 	.short	0x0000


	//----- nvinfo : EIATTR_MAXREG_COUNT
	.align		4
        /*002c*/ 	.byte	0x03, 0x1b
        /*002e*/ 	.short	0x00ff


	//----- nvinfo : EIATTR_MERCURY_ISA_VERSION
	.align		4
        /*0030*/ 	.byte	0x03, 0x5f
        /*0032*/ 	.short	0x0101


	//----- nvinfo : EIATTR_VRC_CTA_INIT_COUNT
	.align		4
        /*0034*/ 	.byte	0x02, 0x4a
	.zero		1
	.zero		1


	//----- nvinfo : EIATTR_EXIT_INSTR_OFFSETS
	.align		4
        /*0038*/ 	.byte	0x04, 0x1c
        /*003a*/ 	.short	(.L_19 - .L_18)


	//   ....[0]....
.L_18:
        /*003c*/ 	.word	0x000000c0


	//----- nvinfo : EIATTR_CBANK_PARAM_SIZE
	.align		4
.L_19:
        /*0040*/ 	.byte	0x03, 0x19
        /*0042*/ 	.short	0x0010


	//----- nvinfo : EIATTR_PARAM_CBANK
	.align		4
        /*0044*/ 	.byte	0x04, 0x0a
        /*0046*/ 	.short	(.L_21 - .L_20)
	.align		4
.L_20:
        /*0048*/ 	.word	index@(.nv.constant0._Z6updatePfS_)
        /*004c*/ 	.short	0x0380
        /*004e*/ 	.short	0x0010


	//----- nvinfo : EIATTR_SW_WAR
	.align		4
.L_21:
        /*0050*/ 	.byte	0x04, 0x36
        /*0052*/ 	.short	(.L_23 - .L_22)
.L_22:
        /*0054*/ 	.word	0x00000008
.L_23:


//--------------------- .nv.info._Z7computePfS_   --------------------------
	.section	.nv.info._Z7computePfS_,"",@"SHT_CUDA_INFO"
	.sectionflags	@""
	.align	4


	//----- nvinfo : EIATTR_CUDA_API_VERSION
	.align		4
        /*0000*/ 	.byte	0x04, 0x37
        /*0002*/ 	.short	(.L_25 - .L_24)
.L_24:
        /*0004*/ 	.word	0x00000082


	//----- nvinfo : EIATTR_KPARAM_INFO
	.align		4
.L_25:
        /*0008*/ 	.byte	0x04, 0x17
        /*000a*/ 	.short	(.L_27 - .L_26)
.L_26:
        /*000c*/ 	.word	0x00000000
        /*0010*/ 	.short	0x0001
        /*0012*/ 	.short	0x0008
        /*0014*/ 	.byte	0x00, 0xf5, 0x21, 0x00


	//----- nvinfo : EIATTR_KPARAM_INFO
	.align		4
.L_27:
        /*0018*/ 	.byte	0x04, 0x17
        /*001a*/ 	.short	(.L_29 - .L_28)
.L_28:
        /*001c*/ 	.word	0x00000000
        /*0020*/ 	.short	0x0000
        /*0022*/ 	.short	0x0000
        /*0024*/ 	.byte	0x00, 0xf5, 0x21, 0x00


	//----- nvinfo : EIATTR_SPARSE_MMA_MASK
	.align		4
.L_29:
        /*0028*/ 	.byte	0x03, 0x50
        /*002a*/ 	.short	0x0000


	//----- nvinfo : EIATTR_MAXREG_COUNT
	.align		4
        /*002c*/ 	.byte	0x03, 0x1b
        /*002e*/ 	.short	0x00ff


	//----- nvinfo : EIATTR_MERCURY_ISA_VERSION
	.align		4
        /*0030*/ 	.byte	0x03, 0x5f
        /*0032*/ 	.short	0x0101


	//----- nvinfo : EIATTR_VRC_CTA_INIT_COUNT
	.align		4
        /*0034*/ 	.byte	0x02, 0x4a
	.zero		1
	.zero		1


	//----- nvinfo : EIATTR_EXIT_INSTR_OFFSETS
	.align		4
        /*0038*/ 	.byte	0x04, 0x1c
        /*003a*/ 	.short	(.L_31 - .L_30)


	//   ....[0]....
.L_30:
        /*003c*/ 	.word	0x000001e0


	//   ....[1]....
        /*0040*/ 	.word	0x00000250


	//   ....[2]....
        /*0044*/ 	.word	0x000002c0


	//----- nvinfo : EIATTR_CRS_STACK_SIZE
	.align		4
.L_31:
        /*0048*/ 	.byte	0x04, 0x1e
        /*004a*/ 	.short	(.L_33 - .L_32)
.L_32:
        /*004c*/ 	.word	0x00000000


	//----- nvinfo : EIATTR_CBANK_PARAM_SIZE
	.align		4
.L_33:
        /*0050*/ 	.byte	0x03, 0x19
        /*0052*/ 	.short	0x0010


	//----- nvinfo : EIATTR_PARAM_CBANK
	.align		4
        /*0054*/ 	.byte	0x04, 0x0a
        /*0056*/ 	.short	(.L_35 - .L_34)
	.align		4
.L_34:
        /*0058*/ 	.word	index@(.nv.constant0._Z7computePfS_)
        /*005c*/ 	.short	0x0380
        /*005e*/ 	.short	0x0010


	//----- nvinfo : EIATTR_SW_WAR
	.align		4
.L_35:
        /*0060*/ 	.byte	0x04, 0x36
        /*0062*/ 	.short	(.L_37 - .L_36)
.L_36:
        /*0064*/ 	.word	0x00000008
.L_37:


//--------------------- .nv.callgraph             --------------------------
	.section	.nv.callgraph,"",@"SHT_CUDA_CALLGRAPH"
	.align	4
	.sectionentsize	8
	.align		4
        /*0000*/ 	.word	0x00000000
	.align		4
        /*0004*/ 	.word	0xffffffff
	.align		4
        /*0008*/ 	.word	0x00000000
	.align		4
        /*000c*/ 	.word	0xfffffffe
	.align		4
        /*0010*/ 	.word	0x00000000
	.align		4
        /*0014*/ 	.word	0xfffffffd
	.align		4
        /*0018*/ 	.word	0x00000000
	.align		4
        /*001c*/ 	.word	0xfffffffc


//--------------------- .text._Z6updatePfS_       --------------------------
	.section	.text._Z6updatePfS_,"ax",@progbits
	.align	128
        .global         _Z6updatePfS_
        .type           _Z6updatePfS_,@function
        .size           _Z6updatePfS_,(.L_x_4 - _Z6updatePfS_)
        .other          _Z6updatePfS_,@"STO_CUDA_ENTRY STV_DEFAULT"
_Z6updatePfS_:
.text._Z6updatePfS_:
[----:B------:R-:W-:Y:S01]  /*0000*/  LDC R1, c[0x0][0x37c] ;  /* 0x0000df00ff017b82 */ /* 0x000fe20000000800 */
[----:B------:R-:W0:Y:S07]  /*0010*/  S2R R7, SR_TID.X ;  /* 0x0000000000077919 */ /* 0x000e2e0000002100 */
[----:B------:R-:W0:Y:S01]  /*0020*/  S2UR UR6, SR_CTAID.X ;  /* 0x00000000000679c3 */ /* 0x000e220000002500 */
[----:B------:R-:W1:Y:S07]  /*0030*/  LDCU.64 UR4, c[0x0][0x358] ;  /* 0x00006b00ff0477ac */ /* 0x000e6e0008000a00 */
[----:B------:R-:W0:Y:S08]  /*0040*/  LDC R0, c[0x0][0x360] ;  /* 0x0000d800ff007b82 */ /* 0x000e300000000800 */
[----:B------:R-:W2:Y:S08]  /*0050*/  LDC.64 R2, c[0x0][0x380] ;  /* 0x0000e000ff027b82 */ /* 0x000eb00000000a00 */
[----:B------:R-:W3:Y:S01]  /*0060*/  LDC.64 R4, c[0x0][0x388] ;  /* 0x0000e200ff047b82 */ /* 0x000ee20000000a00 */
[----:B0-----:R-:W-:-:S04]  /*0070*/  IMAD R7, R0, UR6, R7 ;  /* 0x0000000600077c24 */ /* 0x001fc8000f8e0207 */
[----:B--2---:R-:W-:-:S06]  /*0080*/  IMAD.WIDE.U32 R2, R7, 0x4, R2 ;  /* 0x0000000407027825 */ /* 0x004fcc00078e0002 */
[----:B-1----:R-:W2:Y:S01]  /*0090*/  LDG.E R3, desc[UR4][R2.64] ;  /* 0x0000000402037981 */ /* 0x002ea2000c1e1900 */
[----:B---3--:R-:W-:-:S05]  /*00a0*/  IMAD.WIDE.U32 R4, R7, 0x4, R4 ;  /* 0x0000000407047825 */ /* 0x008fca00078e0004 */
[----:B--2---:R-:W-:Y:S01]  /*00b0*/  STG.E desc[UR4][R4.64], R3 ;  /* 0x0000000304007986 */ /* 0x004fe2000c101904 */
[----:B------:R-:W-:Y:S05]  /*00c0*/  EXIT ;  /* 0x000000000000794d */ /* 0x000fea0003800000 */
.L_x_0:
[----:B------:R-:W-:-:S00]  /*00d0*/  BRA `(.L_x_0) ;  /* 0xfffffffc00fc7947 */ /* 0x000fc0000383ffff */
[----:B------:R-:W-:-:S00]  /*00e0*/  NOP ;  /* 0x0000000000007918 */ /* 0x000fc00000000000 */
        /* <DEDUP_REMOVED lines=9> */
.L_x_4:


//--------------------- .text._Z7computePfS_      --------------------------
	.section	.text._Z7computePfS_,"ax",@progbits
	.align	128
        .global         _Z7computePfS_
        .type           _Z7computePfS_,@function
        .size           _Z7computePfS_,(.L_x_5 - _Z7computePfS_)
        .other          _Z7computePfS_,@"STO_CUDA_ENTRY STV_DEFAULT"
_Z7computePfS_:
.text._Z7computePfS_:
[----:B------:R-:W-:Y:S08]  /*0000*/  LDC R1, c[0x0][0x37c] ;  /* 0x0000df00ff017b82 */ /* 0x000ff00000000800 */
[----:B------:R-:W0:Y:S01]  /*0010*/  S2UR UR6, SR_CTAID.X ;  /* 0x00000000000679c3 */ /* 0x000e220000002500 */
[----:B------:R-:W1:Y:S01]  /*0020*/  S2R R5, SR_TID.X ;  /* 0x0000000000057919 */ /* 0x000e620000002100 */
[----:B------:R-:W2:Y:S06]  /*0030*/  LDCU.64 UR4, c[0x0][0x358] ;  /* 0x00006b00ff0477ac */ /* 0x000eac0008000a00 */
[----:B------:R-:W1:Y:S01]  /*0040*/  LDC R9, c[0x0][0x360] ;  /* 0x0000d800ff097b82 */ /* 0x000e620000000800 */
[----:B0-----:R-:W-:-:S04]  /*0050*/  UISETP.NE.AND UP0, UPT, UR6, 0x1ff, UPT ;  /* 0x000001ff0600788c */ /* 0x001fc8000bf05270 */
[----:B------:R-:W-:Y:S02]  /*0060*/  UISETP.EQ.OR UP0, UPT, UR6, URZ, !UP0 ;  /* 0x000000ff0600728c */ /* 0x000fe4000c702670 */
[----:B-1----:R-:W-:-:S07]  /*0070*/  IMAD R0, R9, UR6, R5 ;  /* 0x0000000609007c24 */ /* 0x002fce000f8e0205 */
[----:B--2---:R-:W-:Y:S05]  /*0080*/  BRA.U UP0, `(.L_x_1) ;  /* 0x0000000100747547 */ /* 0x004fea000b800000 */
[----:B------:R-:W-:-:S04]  /*0090*/  ISETP.NE.AND P0, PT, R5, 0x1ff, PT ;  /* 0x000001ff0500780c */ /* 0x000fc80003f05270 */
[----:B------:R-:W-:-:S13]  /*00a0*/  ISETP.EQ.OR P0, PT, R5, RZ, !P0 ;  /* 0x000000ff0500720c */ /* 0x000fda0004702670 */
[----:B------:R-:W-:Y:S05]  /*00b0*/  @P0 BRA `(.L_x_2) ;  /* 0x00000000004c0947 */ /* 0x000fea0003800000 */
[----:B------:R-:W0:Y:S01]  /*00c0*/  LDC.64 R6, c[0x0][0x388] ;  /* 0x0000e200ff067b82 */ /* 0x000e220000000a00 */
[----:B------:R-:W-:Y:S01]  /*00d0*/  IMAD R2, R9, UR6, -R9 ;  /* 0x0000000609027c24 */ /* 0x000fe2000f8e0a09 */
[----:B------:R-:W-:-:S04]  /*00e0*/  IADD3 R9, PT, PT, R0, R9, RZ ;  /* 0x0000000900097210 */ /* 0x000fc80007ffe0ff */
[----:B------:R-:W-:Y:S01]  /*00f0*/  IADD3 R5, PT, PT, R2, R5, RZ ;  /* 0x0000000502057210 */ /* 0x000fe20007ffe0ff */
[----:B0-----:R-:W-:-:S04]  /*0100*/  IMAD.WIDE.U32 R2, R0, 0x4, R6 ;  /* 0x0000000400027825 */ /* 0x001fc800078e0006 */
[--C-:B------:R-:W-:Y:S01]  /*0110*/  IMAD.WIDE R4, R5, 0x4, R6.reuse ;  /* 0x0000000405047825 */ /* 0x100fe200078e0206 */
[----:B------:R-:W2:Y:S04]  /*0120*/  LDG.E R10, desc[UR4][R2.64+-0x4] ;  /* 0xfffffc04020a7981 */ /* 0x000ea8000c1e1900 */
[----:B------:R-:W2:Y:S01]  /*0130*/  LDG.E R11, desc[UR4][R2.64+0x4] ;  /* 0x00000404020b7981 */ /* 0x000ea2000c1e1900 */
[----:B------:R-:W-:Y:S02]  /*0140*/  IMAD.WIDE.U32 R6, R9, 0x4, R6 ;  /* 0x0000000409067825 */ /* 0x000fe400078e0006 */
[----:B------:R-:W0:Y:S01]  /*0150*/  LDC.64 R8, c[0x0][0x380] ;  /* 0x0000e000ff087b82 */ /* 0x000e220000000a00 */
[----:B------:R-:W3:Y:S04]  /*0160*/  LDG.E R5, desc[UR4][R4.64] ;  /* 0x0000000404057981 */ /* 0x000ee8000c1e1900 */
[----:B------:R-:W4:Y:S01]  /*0170*/  LDG.E R7, desc[UR4][R6.64] ;  /* 0x0000000406077981 */ /* 0x000f22000c1e1900 */
[----:B0-----:R-:W-:-:S04]  /*0180*/  IMAD.WIDE.U32 R8, R0, 0x4, R8 ;  /* 0x0000000400087825 */ /* 0x001fc800078e0008 */
[----:B--2---:R-:W-:-:S04]  /*0190*/  FADD R10, R10, R11 ;  /* 0x0000000b0a0a7221 */ /* 0x004fc80000000000 */
[----:B---3--:R-:W-:-:S04]  /*01a0*/  FADD R10, R10, R5 ;  /* 0x000000050a0a7221 */ /* 0x008fc80000000000 */
[----:B----4-:R-:W-:-:S04]  /*01b0*/  FADD R10, R10, R7 ;  /* 0x000000070a0a7221 */ /* 0x010fc80000000000 */
[----:B------:R-:W-:-:S05]  /*01c0*/  FMUL R11, R10, 0.25 ;  /* 0x3e8000000a0b7820 */ /* 0x000fca0000400000 */
[----:B------:R-:W-:Y:S01]  /*01d0*/  STG.E desc[UR4][R8.64], R11 ;  /* 0x0000000b08007986 */ /* 0x000fe2000c101904 */
[----:B------:R-:W-:Y:S05]  /*01e0*/  EXIT ;  /* 0x000000000000794d */ /* 0x000fea0003800000 */
.L_x_2:
[----:B------:R-:W0:Y:S08]  /*01f0*/  LDC.64 R2, c[0x0][0x388] ;  /* 0x0000e200ff027b82 */ /* 0x000e300000000a00 */
[----:B------:R-:W1:Y:S01]  /*0200*/  LDC.64 R4, c[0x0][0x380] ;  /* 0x0000e000ff047b82 */ /* 0x000e620000000a00 */
[----:B0-----:R-:W-:-:S06]  /*0210*/  IMAD.WIDE.U32 R2, R0, 0x4, R2 ;  /* 0x0000000400027825 */ /* 0x001fcc00078e0002 */
[----:B------:R-:W2:Y:S01]  /*0220*/  LDG.E R3, desc[UR4][R2.64] ;  /* 0x0000000402037981 */ /* 0x000ea2000c1e1900 */
[----:B-1----:R-:W-:-:S05]  /*0230*/  IMAD.WIDE.U32 R4, R0, 0x4, R4 ;  /* 0x0000000400047825 */ /* 0x002fca00078e0004 */
[----:B--2---:R-:W-:Y:S01]  /*0240*/  STG.E desc[UR4][R4.64], R3 ;  /* 0x0000000304007986 */ /* 0x004fe2000c101904 */
[----:B------:R-:W-:Y:S05]  /*0250*/  EXIT ;  /* 0x000000000000794d */ /* 0x000fea0003800000 */
.L_x_1:
[----:B------:R-:W0:Y:S08]  /*0260*/  LDC.64 R2, c[0x0][0x388] ;  /* 0x0000e200ff027b82 */ /* 0x000e300000000a00 */
[----:B------:R-:W1:Y:S01]  /*0270*/  LDC.64 R4, c[0x0][0x380] ;  /* 0x0000e000ff047b82 */ /* 0x000e620000000a00 */
[----:B0-----:R-:W-:-:S06]  /*0280*/  IMAD.WIDE.U32 R2, R0, 0x4, R2 ;  /* 0x0000000400027825 */ /* 0x001fcc00078e0002 */
[----:B------:R-:W2:Y:S01]  /*0290*/  LDG.E R3, desc[UR4][R2.64] ;  /* 0x0000000402037981 */ /* 0x000ea2000c1e1900 */
[----:B-1----:R-:W-:-:S05]  /*02a0*/  IMAD.WIDE.U32 R4, R0, 0x4, R4 ;  /* 0x0000000400047825 */ /* 0x002fca00078e0004 */
[----:B--2---:R-:W-:Y:S01]  /*02b0*/  STG.E desc[UR4][R4.64], R3 ;  /* 0x0000000304007986 */ /* 0x004fe2000c101904 */
[----:B------:R-:W-:Y:S05]  /*02c0*/  EXIT ;  /* 0x000000000000794d */ /* 0x000fea0003800000 */
.L_x_3:
        /* <DEDUP_REMOVED lines=11> */
.L_x_5:


//--------------------- .nv.shared.reserved.0     --------------------------
	.section	.nv.shared.reserved.0,"aw",@nobits
	.weak		__nv_reservedSMEM_offset_0_alias
	.size		__nv_reservedSMEM_offset_0_alias, 0, 64
	.other		__nv_reservedSMEM_offset_0_alias,@"STO_CUDA_RESERVED_SHARED STV_DEFAULT"
__nv_reservedSMEM_offset_0_alias:
	.zero		0
	.zero		64


//--------------------- .nv.constant0._Z6updatePfS_ --------------------------
	.section	.nv.constant0._Z6updatePfS_,"a",@progbits
	.sectionflags	@""
	.align	4
.nv.constant0._Z6updatePfS_:
	.zero		912


//--------------------- .nv.constant0._Z7computePfS_ --------------------------
	.section	.nv.constant0._Z7computePfS_,"a",@progbits
	.sectionflags	@""
	.align	4
.nv.constant0._Z7computePfS_:
	.zero		912


//--------------------- SYMBOLS --------------------------

	.type		.nv.reservedSmem.offset0,@object
	.size		.nv.reservedSmem.offset0,0x4
